//
// Generated by NVIDIA NVVM Compiler
//
// Compiler Build ID: CL-36424714
// Cuda compilation tools, release 13.0, V13.0.88
// Based on NVVM 20.0.0
//

.version 9.0
.target sm_100
.address_size 64

	// .globl	_Z6mulKerPdS_S_iiPfS0_
.extern .func  (.param .b32 func_retval0) vprintf
(
	.param .b64 vprintf_param_0,
	.param .b64 vprintf_param_1
)
;
.global .align 1 .b8 $str[17] = {115, 117, 109, 32, 98, 101, 102, 111, 114, 101, 32, 58, 32, 37, 102, 10};
.global .align 1 .b8 $str$1[16] = {115, 117, 109, 32, 97, 102, 116, 101, 114, 32, 58, 32, 37, 102, 10};

.visible .entry _Z6mulKerPdS_S_iiPfS0_(
	.param .u64 .ptr .align 1 _Z6mulKerPdS_S_iiPfS0__param_0,
	.param .u64 .ptr .align 1 _Z6mulKerPdS_S_iiPfS0__param_1,
	.param .u64 .ptr .align 1 _Z6mulKerPdS_S_iiPfS0__param_2,
	.param .u32 _Z6mulKerPdS_S_iiPfS0__param_3,
	.param .u32 _Z6mulKerPdS_S_iiPfS0__param_4,
	.param .u64 .ptr .align 1 _Z6mulKerPdS_S_iiPfS0__param_5,
	.param .u64 .ptr .align 1 _Z6mulKerPdS_S_iiPfS0__param_6
)
{
	.local .align 8 .b8 	__local_depot0[8];
	.reg .b64 	%SP;
	.reg .b64 	%SPL;
	.reg .pred 	%p<8>;
	.reg .b32 	%r<39>;
	.reg .b32 	%f<16>;
	.reg .b64 	%rd<42>;
	.reg .b64 	%fd<21>;

	mov.u64 	%SPL, __local_depot0;
	cvta.local.u64 	%SP, %SPL;
	ld.param.u64 	%rd10, [_Z6mulKerPdS_S_iiPfS0__param_0];
	ld.param.u64 	%rd11, [_Z6mulKerPdS_S_iiPfS0__param_1];
	ld.param.u64 	%rd8, [_Z6mulKerPdS_S_iiPfS0__param_2];
	ld.param.u32 	%r16, [_Z6mulKerPdS_S_iiPfS0__param_4];
	ld.param.u64 	%rd9, [_Z6mulKerPdS_S_iiPfS0__param_5];
	ld.param.u64 	%rd12, [_Z6mulKerPdS_S_iiPfS0__param_6];
	cvta.to.global.u64 	%rd1, %rd11;
	cvta.to.global.u64 	%rd2, %rd10;
	cvta.to.global.u64 	%rd3, %rd12;
	add.u64 	%rd13, %SP, 0;
	add.u64 	%rd4, %SPL, 0;
	mov.u32 	%r1, %ctaid.x;
	ld.global.f32 	%f1, [%rd3];
	cvt.f64.f32 	%fd1, %f1;
	st.local.f64 	[%rd4], %fd1;
	mov.u64 	%rd14, $str;
	cvta.global.u64 	%rd15, %rd14;
	{ // callseq 0, 0
	.param .b64 param0;
	st.param.b64 	[param0], %rd15;
	.param .b64 param1;
	st.param.b64 	[param1], %rd13;
	.param .b32 retval0;
	call.uni (retval0), 
	vprintf, 
	(
	param0, 
	param1
	);
	ld.param.b32 	%r17, [retval0];
	} // callseq 0
	mul.lo.s32 	%r2, %r16, %r1;
	mov.u32 	%r3, %tid.x;
	mov.u32 	%r4, %ntid.x;
	setp.ge.s32 	%p1, %r3, %r16;
	@%p1 bra 	$L__BB0_7;
	add.s32 	%r19, %r3, %r4;
	max.u32 	%r20, %r16, %r19;
	setp.lt.u32 	%p2, %r19, %r16;
	selp.u32 	%r21, 1, 0, %p2;
	add.s32 	%r22, %r19, %r21;
	sub.s32 	%r23, %r20, %r22;
	div.u32 	%r24, %r23, %r4;
	add.s32 	%r5, %r24, %r21;
	and.b32  	%r25, %r5, 3;
	setp.eq.s32 	%p3, %r25, 3;
	mov.u32 	%r38, %r3;
	@%p3 bra 	$L__BB0_4;
	add.s32 	%r26, %r5, 1;
	and.b32  	%r27, %r26, 3;
	mul.wide.u32 	%rd16, %r3, 8;
	add.s64 	%rd41, %rd1, %rd16;
	add.s32 	%r36, %r3, %r2;
	neg.s32 	%r35, %r27;
	mad.lo.s32 	%r38, %r4, %r27, %r3;
	mul.wide.u32 	%rd19, %r4, 8;
$L__BB0_3:
	.pragma "nounroll";
	mul.wide.s32 	%rd17, %r36, 8;
	add.s64 	%rd18, %rd2, %rd17;
	ld.global.f64 	%fd2, [%rd18];
	ld.global.f64 	%fd3, [%rd41];
	mul.f64 	%fd4, %fd2, %fd3;
	cvt.rn.f32.f64 	%f2, %fd4;
	atom.global.add.f32 	%f3, [%rd3], %f2;
	add.s64 	%rd41, %rd41, %rd19;
	add.s32 	%r36, %r36, %r4;
	add.s32 	%r35, %r35, 1;
	setp.ne.s32 	%p4, %r35, 0;
	@%p4 bra 	$L__BB0_3;
$L__BB0_4:
	setp.lt.u32 	%p5, %r5, 3;
	@%p5 bra 	$L__BB0_7;
	shl.b32 	%r30, %r4, 3;
	cvt.u64.u32 	%rd24, %r30;
$L__BB0_6:
	add.s32 	%r28, %r38, %r2;
	mul.wide.s32 	%rd20, %r28, 8;
	add.s64 	%rd21, %rd2, %rd20;
	ld.global.f64 	%fd5, [%rd21];
	mul.wide.u32 	%rd22, %r38, 8;
	add.s64 	%rd23, %rd1, %rd22;
	ld.global.f64 	%fd6, [%rd23];
	mul.f64 	%fd7, %fd5, %fd6;
	cvt.rn.f32.f64 	%f4, %fd7;
	atom.global.add.f32 	%f5, [%rd3], %f4;
	add.s32 	%r29, %r38, %r4;
	add.s64 	%rd25, %rd21, %rd24;
	ld.global.f64 	%fd8, [%rd25];
	mul.wide.u32 	%rd26, %r29, 8;
	add.s64 	%rd27, %rd1, %rd26;
	ld.global.f64 	%fd9, [%rd27];
	mul.f64 	%fd10, %fd8, %fd9;
	cvt.rn.f32.f64 	%f6, %fd10;
	atom.global.add.f32 	%f7, [%rd3], %f6;
	add.s32 	%r31, %r29, %r4;
	add.s64 	%rd28, %rd25, %rd24;
	ld.global.f64 	%fd11, [%rd28];
	mul.wide.u32 	%rd29, %r31, 8;
	add.s64 	%rd30, %rd1, %rd29;
	ld.global.f64 	%fd12, [%rd30];
	mul.f64 	%fd13, %fd11, %fd12;
	cvt.rn.f32.f64 	%f8, %fd13;
	atom.global.add.f32 	%f9, [%rd3], %f8;
	add.s32 	%r32, %r31, %r4;
	add.s64 	%rd31, %rd28, %rd24;
	ld.global.f64 	%fd14, [%rd31];
	mul.wide.u32 	%rd32, %r32, 8;
	add.s64 	%rd33, %rd1, %rd32;
	ld.global.f64 	%fd15, [%rd33];
	mul.f64 	%fd16, %fd14, %fd15;
	cvt.rn.f32.f64 	%f10, %fd16;
	atom.global.add.f32 	%f11, [%rd3], %f10;
	add.s32 	%r38, %r32, %r4;
	setp.lt.s32 	%p6, %r38, %r16;
	@%p6 bra 	$L__BB0_6;
$L__BB0_7:
	ld.global.f32 	%f12, [%rd3];
	cvt.f64.f32 	%fd17, %f12;
	st.local.f64 	[%rd4], %fd17;
	mov.u64 	%rd34, $str$1;
	cvta.global.u64 	%rd35, %rd34;
	add.u64 	%rd36, %SP, 0;
	{ // callseq 1, 0
	.param .b64 param0;
	st.param.b64 	[param0], %rd35;
	.param .b64 param1;
	st.param.b64 	[param1], %rd36;
	.param .b32 retval0;
	call.uni (retval0), 
	vprintf, 
	(
	param0, 
	param1
	);
	ld.param.b32 	%r33, [retval0];
	} // callseq 1
	bar.sync 	0;
	setp.ne.s32 	%p7, %r3, 0;
	@%p7 bra 	$L__BB0_9;
	ld.global.f32 	%f13, [%rd3];
	cvt.f64.f32 	%fd18, %f13;
	cvta.to.global.u64 	%rd37, %rd8;
	mul.wide.u32 	%rd38, %r1, 8;
	add.s64 	%rd39, %rd37, %rd38;
	ld.global.f64 	%fd19, [%rd39];
	mul.f64 	%fd20, %fd19, %fd18;
	cvt.rn.f32.f64 	%f14, %fd20;
	cvta.to.global.u64 	%rd40, %rd9;
	atom.global.add.f32 	%f15, [%rd40], %f14;
$L__BB0_9:
	ret;

}


// ===== COMPILED SASS (sm_100) =====

	.target	sm_100

	.elftype	@"ET_EXEC"


//--------------------- .note.nv.tkinfo           --------------------------
	.section	.note.nv.tkinfo,"",@"SHT_NOTE"
	.sectionflags	@"SHF_NOTE_NV_TKINFO"
	.tkinfo
        /*0018*/ 	.word	0x00000002
        /*0030*/ 	.string	""
        /*0030*/ 	.string	"ptxas"
        /*0030*/ 	.string	"Cuda compilation tools, release 13.0, V13.0.88"
        /*0030*/ 	.string	"Build cuda_13.0.r13.0/compiler.36424714_0"
        /*0030*/ 	.string	"-arch sm_100 -m 64 "



//--------------------- .note.nv.cuinfo           --------------------------
	.section	.note.nv.cuinfo,"",@"SHT_NOTE"
	.sectionflags	@"SHF_NOTE_NV_CUINFO"
        /*0018*/ 	.short	0x0002
        /*001a*/ 	.short	0x0064
        /*001c*/ 	.short	0x0082
	.zero		2


//--------------------- .nv.info                  --------------------------
	.section	.nv.info,"",@"SHT_CUDA_INFO"
	.align	4


	//----- nvinfo : EIATTR_REGCOUNT
	.align		4
        /*0000*/ 	.byte	0x04, 0x2f
        /*0002*/ 	.short	(.L_3 - .L_2)
	.align		4
.L_2:
        /*0004*/ 	.word	index@(_Z6mulKerPdS_S_iiPfS0_)
        /*0008*/ 	.word	0x00000020


	//----- nvinfo : EIATTR_FRAME_SIZE
	.align		4
.L_3:
        /*000c*/ 	.byte	0x04, 0x11
        /*000e*/ 	.short	(.L_5 - .L_4)
	.align		4
.L_4:
        /*0010*/ 	.word	index@(_Z6mulKerPdS_S_iiPfS0_)
        /*0014*/ 	.word	0x00000008


	//----- nvinfo : EIATTR_MIN_STACK_SIZE
	.align		4
.L_5:
        /*0018*/ 	.byte	0x04, 0x12
        /*001a*/ 	.short	(.L_7 - .L_6)
	.align		4
.L_6:
        /*001c*/ 	.word	index@(_Z6mulKerPdS_S_iiPfS0_)
        /*0020*/ 	.word	0x00000008
.L_7:


//--------------------- .nv.compat                --------------------------
	.section	.nv.compat,"",@"SHT_CUDA_COMPAT_INFO"
	.align	4
        /*0000*/ 	.byte	0x02, 0x09, 0x00, 0x00, 0x02, 0x02, 0x01, 0x00, 0x02, 0x05, 0x05, 0x00, 0x03, 0x07, 0x01, 0x01
        /*0010*/ 	.byte	0x02, 0x03, 0x00, 0x00, 0x02, 0x06, 0x01, 0x00, 0x04, 0x0b, 0x08, 0x00, 0x01, 0x00, 0x00, 0x00
        /*0020*/ 	.byte	0x00, 0x00, 0x00, 0x00


//--------------------- .nv.info._Z6mulKerPdS_S_iiPfS0_ --------------------------
	.section	.nv.info._Z6mulKerPdS_S_iiPfS0_,"",@"SHT_CUDA_INFO"
	.sectionflags	@""
	.align	4


	//----- nvinfo : EIATTR_CUDA_API_VERSION
	.align		4
        /*0000*/ 	.byte	0x04, 0x37
        /*0002*/ 	.short	(.L_9 - .L_8)
.L_8:
        /*0004*/ 	.word	0x00000082


	//----- nvinfo : EIATTR_KPARAM_INFO
	.align		4
.L_9:
        /*0008*/ 	.byte	0x04, 0x17
        /*000a*/ 	.short	(.L_11 - .L_10)
.L_10:
        /*000c*/ 	.word	0x00000000
        /*0010*/ 	.short	0x0006
        /*0012*/ 	.short	0x0028
        /*0014*/ 	.byte	0x00, 0xf5, 0x21, 0x00


	//----- nvinfo : EIATTR_KPARAM_INFO
	.align		4
.L_11:
        /*0018*/ 	.byte	0x04, 0x17
        /*001a*/ 	.short	(.L_13 - .L_12)
.L_12:
        /*001c*/ 	.word	0x00000000
        /*0020*/ 	.short	0x0005
        /*0022*/ 	.short	0x0020
        /*0024*/ 	.byte	0x00, 0xf5, 0x21, 0x00


	//----- nvinfo : EIATTR_KPARAM_INFO
	.align		4
.L_13:
        /*0028*/ 	.byte	0x04, 0x17
        /*002a*/ 	.short	(.L_15 - .L_14)
.L_14:
        /*002c*/ 	.word	0x00000000
        /*0030*/ 	.short	0x0004
        /*0032*/ 	.short	0x001c
        /*0034*/ 	.byte	0x00, 0xf0, 0x11, 0x00


	//----- nvinfo : EIATTR_KPARAM_INFO
	.align		4
.L_15:
        /*0038*/ 	.byte	0x04, 0x17
        /*003a*/ 	.short	(.L_17 - .L_16)
.L_16:
        /*003c*/ 	.word	0x00000000
        /*0040*/ 	.short	0x0003
        /*0042*/ 	.short	0x0018
        /*0044*/ 	.byte	0x00, 0xf0, 0x11, 0x00


	//----- nvinfo : EIATTR_KPARAM_INFO
	.align		4
.L_17:
        /*0048*/ 	.byte	0x04, 0x17
        /*004a*/ 	.short	(.L_19 - .L_18)
.L_18:
        /*004c*/ 	.word	0x00000000
        /*0050*/ 	.short	0x0002
        /*0052*/ 	.short	0x0010
        /*0054*/ 	.byte	0x00, 0xf5, 0x21, 0x00


	//----- nvinfo : EIATTR_KPARAM_INFO
	.align		4
.L_19:
        /*0058*/ 	.byte	0x04, 0x17
        /*005a*/ 	.short	(.L_21 - .L_20)
.L_20:
        /*005c*/ 	.word	0x00000000
        /*0060*/ 	.short	0x0001
        /*0062*/ 	.short	0x0008
        /*0064*/ 	.byte	0x00, 0xf5, 0x21, 0x00


	//----- nvinfo : EIATTR_KPARAM_INFO
	.align		4
.L_21:
        /*0068*/ 	.byte	0x04, 0x17
        /*006a*/ 	.short	(.L_23 - .L_22)
.L_22:
        /*006c*/ 	.word	0x00000000
        /*0070*/ 	.short	0x0000
        /*0072*/ 	.short	0x0000
        /*0074*/ 	.byte	0x00, 0xf5, 0x21, 0x00


	//----- nvinfo : EIATTR_SPARSE_MMA_MASK
	.align		4
.L_23:
        /*0078*/ 	.byte	0x03, 0x50
        /*007a*/ 	.short	0x0000


	//----- nvinfo : EIATTR_MAXREG_COUNT
	.align		4
        /*007c*/ 	.byte	0x03, 0x1b
        /*007e*/ 	.short	0x00ff


	//----- nvinfo : EIATTR_NUM_BARRIERS
	.align		4
        /*0080*/ 	.byte	0x02, 0x4c
        /*0082*/ 	.byte	0x01
	.zero		1


	//----- nvinfo : EIATTR_EXTERNS
	.align		4
        /*0084*/ 	.byte	0x04, 0x0f
        /*0086*/ 	.short	(.L_25 - .L_24)


	//   ....[0]....
	.align		4
.L_24:
        /*0088*/ 	.word	index@(vprintf)


	//----- nvinfo : EIATTR_MERCURY_ISA_VERSION
	.align		4
.L_25:
        /*008c*/ 	.byte	0x03, 0x5f
        /*008e*/ 	.short	0x0101


	//----- nvinfo : EIATTR_VRC_CTA_INIT_COUNT
	.align		4
        /*0090*/ 	.byte	0x02, 0x4a
	.zero		1
	.zero		1


	//----- nvinfo : EIATTR_SYSCALL_OFFSETS
	.align		4
        /*0094*/ 	.byte	0x04, 0x46
        /*0096*/ 	.short	(.L_27 - .L_26)


	//   ....[0]....
.L_26:
        /*0098*/ 	.word	0x00000140


	//   ....[1]....
        /*009c*/ 	.word	0x00000880


	//----- nvinfo : EIATTR_EXIT_INSTR_OFFSETS
	.align		4
.L_27:
        /*00a0*/ 	.byte	0x04, 0x1c
        /*00a2*/ 	.short	(.L_29 - .L_28)


	//   ....[0]....
.L_28:
        /*00a4*/ 	.word	0x000008c0


	//   ....[1]....
        /*00a8*/ 	.word	0x00000970


	//----- nvinfo : EIATTR_CRS_STACK_SIZE
	.align		4
.L_29:
        /*00ac*/ 	.byte	0x04, 0x1e
        /*00ae*/ 	.short	(.L_31 - .L_30)
.L_30:
        /*00b0*/ 	.word	0x00000000


	//----- nvinfo : EIATTR_CBANK_PARAM_SIZE
	.align		4
.L_31:
        /*00b4*/ 	.byte	0x03, 0x19
        /*00b6*/ 	.short	0x0030


	//----- nvinfo : EIATTR_PARAM_CBANK
	.align		4
        /*00b8*/ 	.byte	0x04, 0x0a
        /*00ba*/ 	.short	(.L_33 - .L_32)
	.align		4
.L_32:
        /*00bc*/ 	.word	index@(.nv.constant0._Z6mulKerPdS_S_iiPfS0_)
        /*00c0*/ 	.short	0x0380
        /*00c2*/ 	.short	0x0030


	//----- nvinfo : EIATTR_SW_WAR
	.align		4
.L_33:
        /*00c4*/ 	.byte	0x04, 0x36
        /*00c6*/ 	.short	(.L_35 - .L_34)
.L_34:
        /*00c8*/ 	.word	0x00000008
.L_35:


//--------------------- .nv.callgraph             --------------------------
	.section	.nv.callgraph,"",@"SHT_CUDA_CALLGRAPH"
	.align	4
	.sectionentsize	8
	.align		4
        /*0000*/ 	.word	0x00000000
	.align		4
        /*0004*/ 	.word	0xffffffff
	.align		4
        /*0008*/ 	.word	index@(_Z6mulKerPdS_S_iiPfS0_)
	.align		4
        /*000c*/ 	.word	index@(vprintf)
	.align		4
        /*0010*/ 	.word	0x00000000
	.align		4
        /*0014*/ 	.word	0xfffffffe
	.align		4
        /*0018*/ 	.word	0x00000000
	.align		4
        /*001c*/ 	.word	0xfffffffd
	.align		4
        /*0020*/ 	.word	0x00000000
	.align		4
        /*0024*/ 	.word	0xfffffffc


//--------------------- .nv.constant4             --------------------------
	.section	.nv.constant4,"a",@progbits
	.align	8
	.align		8
.nv.constant4:
        /*0000*/ 	.dword	vprintf
	.align		8
        /*0008*/ 	.dword	$str
	.align		8
        /*0010*/ 	.dword	$str$1


//--------------------- .text._Z6mulKerPdS_S_iiPfS0_ --------------------------
	.section	.text._Z6mulKerPdS_S_iiPfS0_,"ax",@progbits
	.align	128
        .global         _Z6mulKerPdS_S_iiPfS0_
        .type           _Z6mulKerPdS_S_iiPfS0_,@function
        .size           _Z6mulKerPdS_S_iiPfS0_,(.L_x_9 - _Z6mulKerPdS_S_iiPfS0_)
        .other          _Z6mulKerPdS_S_iiPfS0_,@"STO_CUDA_ENTRY STV_DEFAULT"
_Z6mulKerPdS_S_iiPfS0_:
.text._Z6mulKerPdS_S_iiPfS0_:
[----:B------:R-:W0:Y:S08]  /*0000*/  LDC R1, c[0x0][0x37c] ;  /* 0x0000df00ff017b82 */ /* 0x000e300000000800 */
[----:B------:R-:W1:Y:S01]  /*0010*/  LDC.64 R4, c[0x0][0x3a8] ;  /* 0x0000ea00ff047b82 */ /* 0x000e620000000a00 */
[----:B------:R-:W1:Y:S01]  /*0020*/  LDCU.64 UR36, c[0x0][0x358] ;  /* 0x00006b00ff2477ac */ /* 0x000e620008000a00 */
[----:B0-----:R-:W-:Y:S01]  /*0030*/  VIADD R1, R1, 0xfffffff8 ;  /* 0xfffffff801017836 */ /* 0x001fe20000000000 */
[----:B------:R-:W0:Y:S01]  /*0040*/  LDCU UR4, c[0x0][0x2f8] ;  /* 0x00005f00ff0477ac */ /* 0x000e220008000800 */
[----:B------:R-:W-:Y:S01]  /*0050*/  MOV R3, 0x0 ;  /* 0x0000000000037802 */ /* 0x000fe20000000f00 */
[----:B------:R-:W2:Y:S01]  /*0060*/  LDCU UR5, c[0x0][0x2fc] ;  /* 0x00005f80ff0577ac */ /* 0x000ea20008000800 */
[----:B------:R-:W3:Y:S01]  /*0070*/  S2R R17, SR_CTAID.X ;  /* 0x0000000000117919 */ /* 0x000ee20000002500 */
[----:B------:R-:W4:Y:S01]  /*0080*/  LDCU.64 UR6, c[0x4][0x8] ;  /* 0x01000100ff0677ac */ /* 0x000f220008000a00 */
[----:B-1----:R4:W5:Y:S01]  /*0090*/  LDG.E R0, desc[UR36][R4.64] ;  /* 0x0000002404007981 */ /* 0x002962000c1e1900 */
[----:B------:R1:W1:Y:S01]  /*00a0*/  LDC.64 R10, c[0x4][R3] ;  /* 0x01000000030a7b82 */ /* 0x0002620000000a00 */
[----:B0-----:R-:W-:-:S05]  /*00b0*/  IADD3 R16, P0, PT, R1, UR4, RZ ;  /* 0x0000000401107c10 */ /* 0x001fca000ff1e0ff */
[----:B--2---:R-:W-:Y:S02]  /*00c0*/  IMAD.X R2, RZ, RZ, UR5, P0 ;  /* 0x00000005ff027e24 */ /* 0x004fe400080e06ff */
[----:B------:R-:W-:Y:S01]  /*00d0*/  IMAD.MOV.U32 R6, RZ, RZ, R16 ;  /* 0x000000ffff067224 */ /* 0x000fe200078e0010 */
[----:B----4-:R-:W-:Y:S01]  /*00e0*/  MOV R4, UR6 ;  /* 0x0000000600047c02 */ /* 0x010fe20008000f00 */
[----:B------:R-:W-:Y:S01]  /*00f0*/  IMAD.U32 R5, RZ, RZ, UR7 ;  /* 0x00000007ff057e24 */ /* 0x000fe2000f8e00ff */
[----:B------:R-:W-:Y:S01]  /*0100*/  MOV R7, R2 ;  /* 0x0000000200077202 */ /* 0x000fe20000000f00 */
[----:B-----5:R-:W0:Y:S02]  /*0110*/  F2F.F64.F32 R8, R0 ;  /* 0x0000000000087310 */ /* 0x020e240000201800 */
[----:B01-3--:R0:W-:Y:S04]  /*0120*/  STL.64 [R1], R8 ;  /* 0x0000000801007387 */ /* 0x00b1e80000100a00 */
[----:B------:R-:W-:-:S07]  /*0130*/  LEPC R20, `(.L_x_0) ;  /* 0x000000001014794e */ /* 0x000fce0000000000 */
[----:B0-----:R-:W-:Y:S05]  /*0140*/  CALL.ABS.NOINC R10 ;  /* 0x000000000a007343 */ /* 0x001fea0003c00000 */
.L_x_0:
[----:B------:R-:W0:Y:S01]  /*0150*/  S2R R18, SR_TID.X ;  /* 0x0000000000127919 */ /* 0x000e220000002100 */
[----:B------:R-:W0:Y:S01]  /*0160*/  LDC R0, c[0x0][0x39c] ;  /* 0x0000e700ff007b82 */ /* 0x000e220000000800 */
[----:B------:R-:W-:Y:S07]  /*0170*/  BSSY B0, `(.L_x_1) ;  /* 0x0000064000007945 */ /* 0x000fee0003800000 */
[----:B------:R-:W1:Y:S01]  /*0180*/  LDC R3, c[0x0][0x360] ;  /* 0x0000d800ff037b82 */ /* 0x000e620000000800 */
[----:B0-----:R-:W-:-:S13]  /*0190*/  ISETP.GE.AND P0, PT, R18, R0, PT ;  /* 0x000000001200720c */ /* 0x001fda0003f06270 */
[----:B-1----:R-:W-:Y:S05]  /*01a0*/  @P0 BRA `(.L_x_2) ;  /* 0x0000000400800947 */ /* 0x002fea0003800000 */
[----:B------:R-:W0:Y:S01]  /*01b0*/  I2F.U32.RP R9, R3 ;  /* 0x0000000300097306 */ /* 0x000e220000209000 */
[----:B------:R-:W-:Y:S01]  /*01c0*/  IADD3 R7, PT, PT, R18, R3, RZ ;  /* 0x0000000312077210 */ /* 0x000fe20007ffe0ff */
[----:B------:R-:W-:Y:S01]  /*01d0*/  BSSY B1, `(.L_x_3) ;  /* 0x0000031000017945 */ /* 0x000fe20003800000 */
[----:B------:R-:W-:Y:S02]  /*01e0*/  ISETP.NE.U32.AND P2, PT, R3, RZ, PT ;  /* 0x000000ff0300720c */ /* 0x000fe40003f45070 */
[CC--:B------:R-:W-:Y:S02]  /*01f0*/  ISETP.GE.U32.AND P0, PT, R7.reuse, R0.reuse, PT ;  /* 0x000000000700720c */ /* 0x0c0fe40003f06070 */
[----:B------:R-:W-:Y:S01]  /*0200*/  VIMNMX.U32 R6, PT, PT, R7, R0, !PT ;  /* 0x0000000007067248 */ /* 0x000fe20007fe0000 */
[----:B0-----:R-:W0:Y:S02]  /*0210*/  MUFU.RCP R9, R9 ;  /* 0x0000000900097308 */ /* 0x001e240000001000 */
[----:B0-----:R-:W-:-:S06]  /*0220*/  VIADD R4, R9, 0xffffffe ;  /* 0x0ffffffe09047836 */ /* 0x001fcc0000000000 */
[----:B------:R0:W1:Y:S02]  /*0230*/  F2I.FTZ.U32.TRUNC.NTZ R5, R4 ;  /* 0x0000000400057305 */ /* 0x000064000021f000 */
[----:B0-----:R-:W-:Y:S02]  /*0240*/  IMAD.MOV.U32 R4, RZ, RZ, RZ ;  /* 0x000000ffff047224 */ /* 0x001fe400078e00ff */
[----:B-1----:R-:W-:-:S04]  /*0250*/  IMAD.MOV R8, RZ, RZ, -R5 ;  /* 0x000000ffff087224 */ /* 0x002fc800078e0a05 */
[----:B------:R-:W-:Y:S01]  /*0260*/  IMAD R11, R8, R3, RZ ;  /* 0x00000003080b7224 */ /* 0x000fe200078e02ff */
[----:B------:R-:W-:-:S03]  /*0270*/  SEL R8, RZ, 0x1, P0 ;  /* 0x00000001ff087807 */ /* 0x000fc60000000000 */
[----:B------:R-:W-:Y:S01]  /*0280*/  IMAD.HI.U32 R5, R5, R11, R4 ;  /* 0x0000000b05057227 */ /* 0x000fe200078e0004 */
[----:B------:R-:W-:-:S03]  /*0290*/  IADD3 R6, PT, PT, R6, -R7, -R8 ;  /* 0x8000000706067210 */ /* 0x000fc60007ffe808 */
[----:B------:R-:W-:Y:S02]  /*02a0*/  IMAD.MOV.U32 R11, RZ, RZ, R18 ;  /* 0x000000ffff0b7224 */ /* 0x000fe400078e0012 */
[----:B------:R-:W-:-:S04]  /*02b0*/  IMAD.HI.U32 R5, R5, R6, RZ ;  /* 0x0000000605057227 */ /* 0x000fc800078e00ff */
[----:B------:R-:W-:-:S04]  /*02c0*/  IMAD.MOV R4, RZ, RZ, -R5 ;  /* 0x000000ffff047224 */ /* 0x000fc800078e0a05 */
[----:B------:R-:W-:-:S05]  /*02d0*/  IMAD R6, R3, R4, R6 ;  /* 0x0000000403067224 */ /* 0x000fca00078e0206 */
[----:B------:R-:W-:-:S13]  /*02e0*/  ISETP.GE.U32.AND P0, PT, R6, R3, PT ;  /* 0x000000030600720c */ /* 0x000fda0003f06070 */
[----:B------:R-:W-:Y:S01]  /*02f0*/  @P0 IADD3 R6, PT, PT, R6, -R3, RZ ;  /* 0x8000000306060210 */ /* 0x000fe20007ffe0ff */
[----:B------:R-:W-:-:S03]  /*0300*/  @P0 VIADD R5, R5, 0x1 ;  /* 0x0000000105050836 */ /* 0x000fc60000000000 */
[----:B------:R-:W-:-:S13]  /*0310*/  ISETP.GE.U32.AND P1, PT, R6, R3, PT ;  /* 0x000000030600720c */ /* 0x000fda0003f26070 */
[----:B------:R-:W-:Y:S01]  /*0320*/  @P1 VIADD R5, R5, 0x1 ;  /* 0x0000000105051836 */ /* 0x000fe20000000000 */
[----:B------:R-:W-:-:S04]  /*0330*/  @!P2 LOP3.LUT R5, RZ, R3, RZ, 0x33, !PT ;  /* 0x00000003ff05a212 */ /* 0x000fc800078e33ff */
[----:B------:R-:W-:-:S04]  /*0340*/  IADD3 R10, PT, PT, R8, R5, RZ ;  /* 0x00000005080a7210 */ /* 0x000fc80007ffe0ff */
[C---:B------:R-:W-:Y:S02]  /*0350*/  LOP3.LUT R4, R10.reuse, 0x3, RZ, 0xc0, !PT ;  /* 0x000000030a047812 */ /* 0x040fe400078ec0ff */
[----:B------:R-:W-:Y:S02]  /*0360*/  ISETP.GE.U32.AND P1, PT, R10, 0x3, PT ;  /* 0x000000030a00780c */ /* 0x000fe40003f26070 */
[----:B------:R-:W-:-:S13]  /*0370*/  ISETP.NE.AND P0, PT, R4, 0x3, PT ;  /* 0x000000030400780c */ /* 0x000fda0003f05270 */
[----:B------:R-:W-:Y:S05]  /*0380*/  @!P0 BRA `(.L_x_4) ;  /* 0x0000000000548947 */ /* 0x000fea0003800000 */
[----:B------:R-:W0:Y:S01]  /*0390*/  LDC.64 R8, c[0x0][0x388] ;  /* 0x0000e200ff087b82 */ /* 0x000e220000000a00 */
[----:B------:R-:W-:Y:S02]  /*03a0*/  VIADD R10, R10, 0x1 ;  /* 0x000000010a0a7836 */ /* 0x000fe40000000000 */
[----:B------:R-:W-:-:S03]  /*03b0*/  IMAD R19, R17, R0, R18 ;  /* 0x0000000011137224 */ /* 0x000fc600078e0212 */
[----:B------:R-:W-:Y:S02]  /*03c0*/  LOP3.LUT R10, R10, 0x3, RZ, 0xc0, !PT ;  /* 0x000000030a0a7812 */ /* 0x000fe400078ec0ff */
[----:B------:R-:W1:Y:S03]  /*03d0*/  LDC.64 R6, c[0x0][0x3a8] ;  /* 0x0000ea00ff067b82 */ /* 0x000e660000000a00 */
[C---:B------:R-:W-:Y:S01]  /*03e0*/  IMAD R11, R10.reuse, R3, R18 ;  /* 0x000000030a0b7224 */ /* 0x040fe200078e0212 */
[----:B------:R-:W-:-:S04]  /*03f0*/  IADD3 R10, PT, PT, -R10, RZ, RZ ;  /* 0x000000ff0a0a7210 */ /* 0x000fc80007ffe1ff */
[----:B------:R-:W2:Y:S01]  /*0400*/  LDC.64 R4, c[0x0][0x380] ;  /* 0x0000e000ff047b82 */ /* 0x000ea20000000a00 */
[----:B0-----:R-:W-:-:S07]  /*0410*/  IMAD.WIDE.U32 R8, R18, 0x8, R8 ;  /* 0x0000000812087825 */ /* 0x001fce00078e0008 */
.L_x_5:
[----:B--2---:R-:W-:Y:S01]  /*0420*/  IMAD.WIDE R14, R19, 0x8, R4 ;  /* 0x00000008130e7825 */ /* 0x004fe200078e0204 */
[----:B0-----:R0:W2:Y:S05]  /*0430*/  LDG.E.64 R12, desc[UR36][R8.64] ;  /* 0x00000024080c7981 */ /* 0x0010aa000c1e1b00 */
[----:B------:R-:W2:Y:S01]  /*0440*/  LDG.E.64 R14, desc[UR36][R14.64] ;  /* 0x000000240e0e7981 */ /* 0x000ea2000c1e1b00 */
[----:B------:R-:W-:Y:S01]  /*0450*/  VIADD R10, R10, 0x1 ;  /* 0x000000010a0a7836 */ /* 0x000fe20000000000 */
[----:B------:R-:W-:Y:S05]  /*0460*/  YIELD ;  /* 0x0000000000007946 */ /* 0x000fea0003800000 */
[----:B------:R-:W-:Y:S01]  /*0470*/  ISETP.NE.AND P0, PT, R10, RZ, PT ;  /* 0x000000ff0a00720c */ /* 0x000fe20003f05270 */
[C---:B0-----:R-:W-:Y:S01]  /*0480*/  IMAD.WIDE.U32 R8, R3.reuse, 0x8, R8 ;  /* 0x0000000803087825 */ /* 0x041fe200078e0008 */
[----:B------:R-:W-:Y:S01]  /*0490*/  IADD3 R19, PT, PT, R3, R19, RZ ;  /* 0x0000001303137210 */ /* 0x000fe20007ffe0ff */
[----:B--2---:R-:W-:-:S10]  /*04a0*/  DMUL R12, R14, R12 ;  /* 0x0000000c0e0c7228 */ /* 0x004fd40000000000 */
[----:B------:R-:W1:Y:S02]  /*04b0*/  F2F.F32.F64 R13, R12 ;  /* 0x0000000c000d7310 */ /* 0x000e640000301000 */
[----:B-1----:R0:W-:Y:S01]  /*04c0*/  REDG.E.ADD.F32.FTZ.RN.STRONG.GPU desc[UR36][R6.64], R13 ;  /* 0x0000000d060079a6 */ /* 0x0021e2000c12f324 */
[----:B------:R-:W-:Y:S05]  /*04d0*/  @P0 BRA `(.L_x_5) ;  /* 0xfffffffc00d00947 */ /* 0x000fea000383ffff */
.L_x_4:
[----:B------:R-:W-:Y:S05]  /*04e0*/  BSYNC B1 ;  /* 0x0000000000017941 */ /* 0x000fea0003800000 */
.L_x_3:
[----:B------:R-:W-:Y:S05]  /*04f0*/  @!P1 BRA `(.L_x_2) ;  /* 0x0000000000ac9947 */ /* 0x000fea0003800000 */
[----:B------:R-:W1:Y:S01]  /*0500*/  LDC.64 R4, c[0x0][0x3a8] ;  /* 0x0000ea00ff047b82 */ /* 0x000e620000000a00 */
[----:B0-----:R-:W-:-:S07]  /*0510*/  IMAD.SHL.U32 R13, R3, 0x8, RZ ;  /* 0x00000008030d7824 */ /* 0x001fce00078e00ff */
[----:B------:R-:W0:Y:S08]  /*0520*/  LDC.64 R6, c[0x0][0x380] ;  /* 0x0000e000ff067b82 */ /* 0x000e300000000a00 */
[----:B------:R-:W2:Y:S02]  /*0530*/  LDC.64 R8, c[0x0][0x388] ;  /* 0x0000e200ff087b82 */ /* 0x000ea40000000a00 */
.L_x_6:
[----:B------:R-:W-:Y:S02]  /*0540*/  IMAD R15, R17, R0, R11 ;  /* 0x00000000110f7224 */ /* 0x000fe400078e020b */
[----:B--2---:R-:W-:-:S04]  /*0550*/  IMAD.WIDE.U32 R24, R11, 0x8, R8 ;  /* 0x000000080b187825 */ /* 0x004fc800078e0008 */
[----:B0-----:R-:W-:Y:S02]  /*0560*/  IMAD.WIDE R14, R15, 0x8, R6 ;  /* 0x000000080f0e7825 */ /* 0x001fe400078e0206 */
[----:B------:R-:W2:Y:S04]  /*0570*/  LDG.E.64 R24, desc[UR36][R24.64] ;  /* 0x0000002418187981 */ /* 0x000ea8000c1e1b00 */
[----:B------:R-:W2:Y:S01]  /*0580*/  LDG.E.64 R20, desc[UR36][R14.64] ;  /* 0x000000240e147981 */ /* 0x000ea2000c1e1b00 */
[----:B------:R-:W-:Y:S01]  /*0590*/  IADD3 R11, PT, PT, R3, R11, RZ ;  /* 0x0000000b030b7210 */ /* 0x000fe20007ffe0ff */
[----:B------:R-:W-:Y:S05]  /*05a0*/  YIELD ;  /* 0x0000000000007946 */ /* 0x000fea0003800000 */
[----:B---3--:R-:W-:Y:S01]  /*05b0*/  IMAD.WIDE.U32 R22, R11, 0x8, R8 ;  /* 0x000000080b167825 */ /* 0x008fe200078e0008 */
[----:B--2---:R-:W-:Y:S01]  /*05c0*/  DMUL R26, R20, R24 ;  /* 0x00000018141a7228 */ /* 0x004fe20000000000 */
[----:B------:R-:W-:-:S05]  /*05d0*/  IADD3 R20, P0, PT, R13, R14, RZ ;  /* 0x0000000e0d147210 */ /* 0x000fca0007f1e0ff */
[----:B------:R-:W-:-:S04]  /*05e0*/  IMAD.X R21, RZ, RZ, R15, P0 ;  /* 0x000000ffff157224 */ /* 0x000fc800000e060f */
[----:B------:R-:W1:Y:S02]  /*05f0*/  F2F.F32.F64 R27, R26 ;  /* 0x0000001a001b7310 */ /* 0x000e640000301000 */
[----:B-1----:R0:W-:Y:S04]  /*0600*/  REDG.E.ADD.F32.FTZ.RN.STRONG.GPU desc[UR36][R4.64], R27 ;  /* 0x0000001b040079a6 */ /* 0x0021e8000c12f324 */
[----:B------:R-:W2:Y:S04]  /*0610*/  LDG.E.64 R22, desc[UR36][R22.64] ;  /* 0x0000002416167981 */ /* 0x000ea8000c1e1b00 */
[----:B------:R-:W2:Y:S01]  /*0620*/  LDG.E.64 R24, desc[UR36][R20.64] ;  /* 0x0000002414187981 */ /* 0x000ea2000c1e1b00 */
[----:B------:R-:W-:-:S02]  /*0630*/  IADD3 R12, PT, PT, R11, R3, RZ ;  /* 0x000000030b0c7210 */ /* 0x000fc40007ffe0ff */
[----:B------:R-:W-:-:S05]  /*0640*/  IADD3 R10, P0, PT, R13, R20, RZ ;  /* 0x000000140d0a7210 */ /* 0x000fca0007f1e0ff */
[----:B------:R-:W-:Y:S01]  /*0650*/  IMAD.X R11, RZ, RZ, R21, P0 ;  /* 0x000000ffff0b7224 */ /* 0x000fe200000e0615 */
[----:B--2---:R-:W-:Y:S01]  /*0660*/  DMUL R28, R24, R22 ;  /* 0x00000016181c7228 */ /* 0x004fe20000000000 */
[----:B------:R-:W-:-:S09]  /*0670*/  IMAD.WIDE.U32 R24, R12, 0x8, R8 ;  /* 0x000000080c187825 */ /* 0x000fd200078e0008 */
[----:B------:R-:W1:Y:S02]  /*0680*/  F2F.F32.F64 R29, R28 ;  /* 0x0000001c001d7310 */ /* 0x000e640000301000 */
[----:B-1----:R3:W-:Y:S04]  /*0690*/  REDG.E.ADD.F32.FTZ.RN.STRONG.GPU desc[UR36][R4.64], R29 ;  /* 0x0000001d040079a6 */ /* 0x0027e8000c12f324 */
[----:B------:R-:W2:Y:S04]  /*06a0*/  LDG.E.64 R14, desc[UR36][R10.64] ;  /* 0x000000240a0e7981 */ /* 0x000ea8000c1e1b00 */
[----:B------:R-:W2:Y:S01]  /*06b0*/  LDG.E.64 R24, desc[UR36][R24.64] ;  /* 0x0000002418187981 */ /* 0x000ea2000c1e1b00 */
[----:B------:R-:W-:-:S05]  /*06c0*/  IADD3 R12, PT, PT, R12, R3, RZ ;  /* 0x000000030c0c7210 */ /* 0x000fca0007ffe0ff */
[----:B------:R-:W-:Y:S01]  /*06d0*/  IMAD.WIDE.U32 R20, R12, 0x8, R8 ;  /* 0x000000080c147825 */ /* 0x000fe200078e0008 */
[----:B--2---:R-:W-:Y:S01]  /*06e0*/  DMUL R22, R14, R24 ;  /* 0x000000180e167228 */ /* 0x004fe20000000000 */
[----:B------:R-:W-:-:S05]  /*06f0*/  IADD3 R14, P0, PT, R13, R10, RZ ;  /* 0x0000000a0d0e7210 */ /* 0x000fca0007f1e0ff */
[----:B------:R-:W-:-:S04]  /*0700*/  IMAD.X R15, RZ, RZ, R11, P0 ;  /* 0x000000ffff0f7224 */ /* 0x000fc800000e060b */
[----:B------:R-:W1:Y:S02]  /*0710*/  F2F.F32.F64 R23, R22 ;  /* 0x0000001600177310 */ /* 0x000e640000301000 */
[----:B-1----:R3:W-:Y:S04]  /*0720*/  REDG.E.ADD.F32.FTZ.RN.STRONG.GPU desc[UR36][R4.64], R23 ;  /* 0x00000017040079a6 */ /* 0x0027e8000c12f324 */
[----:B------:R-:W0:Y:S04]  /*0730*/  LDG.E.64 R14, desc[UR36][R14.64] ;  /* 0x000000240e0e7981 */ /* 0x000e28000c1e1b00 */
[----:B------:R-:W0:Y:S01]  /*0740*/  LDG.E.64 R20, desc[UR36][R20.64] ;  /* 0x0000002414147981 */ /* 0x000e22000c1e1b00 */
[----:B------:R-:W-:-:S04]  /*0750*/  IADD3 R11, PT, PT, R12, R3, RZ ;  /* 0x000000030c0b7210 */ /* 0x000fc80007ffe0ff */
[----:B------:R-:W-:Y:S01]  /*0760*/  ISETP.GE.AND P0, PT, R11, R0, PT ;  /* 0x000000000b00720c */ /* 0x000fe20003f06270 */
[----:B0-----:R-:W-:-:S10]  /*0770*/  DMUL R26, R14, R20 ;  /* 0x000000140e1a7228 */ /* 0x001fd40000000000 */
[----:B------:R-:W0:Y:S02]  /*0780*/  F2F.F32.F64 R27, R26 ;  /* 0x0000001a001b7310 */ /* 0x000e240000301000 */
[----:B0-----:R3:W-:Y:S01]  /*0790*/  REDG.E.ADD.F32.FTZ.RN.STRONG.GPU desc[UR36][R4.64], R27 ;  /* 0x0000001b040079a6 */ /* 0x0017e2000c12f324 */
[----:B------:R-:W-:Y:S05]  /*07a0*/  @!P0 BRA `(.L_x_6) ;  /* 0xfffffffc00648947 */ /* 0x000fea000383ffff */
.L_x_2:
[----:B------:R-:W-:Y:S05]  /*07b0*/  BSYNC B0 ;  /* 0x0000000000007941 */ /* 0x000fea0003800000 */
.L_x_1:
[----:B------:R-:W1:Y:S01]  /*07c0*/  LDC.64 R10, c[0x0][0x3a8] ;  /* 0x0000ea00ff0a7b82 */ /* 0x000e620000000a00 */
[----:B------:R-:W-:Y:S01]  /*07d0*/  MOV R3, 0x0 ;  /* 0x0000000000037802 */ /* 0x000fe20000000f00 */
[----:B------:R-:W3:Y:S01]  /*07e0*/  LDCU.64 UR4, c[0x4][0x10] ;  /* 0x01000200ff0477ac */ /* 0x000ee20008000a00 */
[----:B-1----:R-:W2:Y:S05]  /*07f0*/  LDG.E R0, desc[UR36][R10.64] ;  /* 0x000000240a007981 */ /* 0x002eaa000c1e1900 */
[----:B0-----:R0:W1:Y:S01]  /*0800*/  LDC.64 R12, c[0x4][R3] ;  /* 0x01000000030c7b82 */ /* 0x0010620000000a00 */
[----:B---3--:R-:W-:Y:S01]  /*0810*/  IMAD.U32 R4, RZ, RZ, UR4 ;  /* 0x00000004ff047e24 */ /* 0x008fe2000f8e00ff */
[----:B------:R-:W-:Y:S01]  /*0820*/  MOV R5, UR5 ;  /* 0x0000000500057c02 */ /* 0x000fe20008000f00 */
[----:B------:R-:W-:Y:S01]  /*0830*/  IMAD.MOV.U32 R6, RZ, RZ, R16 ;  /* 0x000000ffff067224 */ /* 0x000fe200078e0010 */
[----:B------:R-:W-:Y:S01]  /*0840*/  MOV R7, R2 ;  /* 0x0000000200077202 */ /* 0x000fe20000000f00 */
[----:B--2---:R-:W2:Y:S02]  /*0850*/  F2F.F64.F32 R8, R0 ;  /* 0x0000000000087310 */ /* 0x004ea40000201800 */
[----:B-12---:R0:W-:Y:S04]  /*0860*/  STL.64 [R1], R8 ;  /* 0x0000000801007387 */ /* 0x0061e80000100a00 */
[----:B------:R-:W-:-:S07]  /*0870*/  LEPC R20, `(.L_x_7) ;  /* 0x000000001014794e */ /* 0x000fce0000000000 */
[----:B0-----:R-:W-:Y:S05]  /*0880*/  CALL.ABS.NOINC R12 ;  /* 0x000000000c007343 */ /* 0x001fea0003c00000 */
.L_x_7:
[----:B------:R-:W-:Y:S05]  /*0890*/  WARPSYNC.ALL ;  /* 0x0000000000007948 */ /* 0x000fea0003800000 */
[----:B------:R-:W-:Y:S01]  /*08a0*/  BAR.SYNC.DEFER_BLOCKING 0x0 ;  /* 0x0000000000007b1d */ /* 0x000fe20000010000 */
[----:B------:R-:W-:-:S13]  /*08b0*/  ISETP.NE.AND P0, PT, R18, RZ, PT ;  /* 0x000000ff1200720c */ /* 0x000fda0003f05270 */
[----:B------:R-:W-:Y:S05]  /*08c0*/  @P0 EXIT ;  /* 0x000000000000094d */ /* 0x000fea0003800000 */
[----:B------:R-:W0:Y:S08]  /*08d0*/  LDC.64 R8, c[0x0][0x3a8] ;  /* 0x0000ea00ff087b82 */ /* 0x000e300000000a00 */
[----:B------:R-:W1:Y:S01]  /*08e0*/  LDC.64 R4, c[0x0][0x390] ;  /* 0x0000e400ff047b82 */ /* 0x000e620000000a00 */
[----:B0-----:R-:W2:Y:S01]  /*08f0*/  LDG.E R8, desc[UR36][R8.64] ;  /* 0x0000002408087981 */ /* 0x001ea2000c1e1900 */
[----:B-1----:R-:W-:-:S06]  /*0900*/  IMAD.WIDE.U32 R4, R17, 0x8, R4 ;  /* 0x0000000811047825 */ /* 0x002fcc00078e0004 */
[----:B------:R-:W3:Y:S01]  /*0910*/  LDG.E.64 R4, desc[UR36][R4.64] ;  /* 0x0000002404047981 */ /* 0x000ee2000c1e1b00 */
[----:B------:R-:W0:Y:S01]  /*0920*/  LDC.64 R6, c[0x0][0x3a0] ;  /* 0x0000e800ff067b82 */ /* 0x000e220000000a00 */
[----:B--2---:R-:W3:Y:S02]  /*0930*/  F2F.F64.F32 R2, R8 ;  /* 0x0000000800027310 */ /* 0x004ee40000201800 */
[----:B---3--:R-:W-:-:S10]  /*0940*/  DMUL R2, R2, R4 ;  /* 0x0000000402027228 */ /* 0x008fd40000000000 */
[----:B------:R-:W0:Y:S02]  /*0950*/  F2F.F32.F64 R3, R2 ;  /* 0x0000000200037310 */ /* 0x000e240000301000 */
[----:B0-----:R-:W-:Y:S01]  /*0960*/  REDG.E.ADD.F32.FTZ.RN.STRONG.GPU desc[UR36][R6.64], R3 ;  /* 0x00000003060079a6 */ /* 0x001fe2000c12f324 */
[----:B------:R-:W-:Y:S05]  /*0970*/  EXIT ;  /* 0x000000000000794d */ /* 0x000fea0003800000 */
.L_x_8:
[----:B------:R-:W-:-:S00]  /*0980*/  BRA `(.L_x_8) ;  /* 0xfffffffc00fc7947 */ /* 0x000fc0000383ffff */
[----:B------:R-:W-:-:S00]  /*0990*/  NOP ;  /* 0x0000000000007918 */ /* 0x000fc00000000000 */
        /* <DEDUP_REMOVED lines=14> */
.L_x_9:


//--------------------- .nv.global.init           --------------------------
	.section	.nv.global.init,"aw",@progbits
.nv.global.init:
	.type		$str$1,@object
	.size		$str$1,($str - $str$1)
$str$1:
        /*0000*/ 	.byte	0x73, 0x75, 0x6d, 0x20, 0x61, 0x66, 0x74, 0x65, 0x72, 0x20, 0x3a, 0x20, 0x25, 0x66, 0x0a, 0x00
	.type		$str,@object
	.size		$str,(.L_0 - $str)
$str:
        /*0010*/ 	.byte	0x73, 0x75, 0x6d, 0x20, 0x62, 0x65, 0x66, 0x6f, 0x72, 0x65, 0x20, 0x3a, 0x20, 0x25, 0x66, 0x0a
        /*0020*/ 	.byte	0x00
.L_0:


//--------------------- .nv.shared.reserved.0     --------------------------
	.section	.nv.shared.reserved.0,"aw",@nobits
	.weak		__nv_reservedSMEM_offset_0_alias
	.size		__nv_reservedSMEM_offset_0_alias, 0, 64
	.other		__nv_reservedSMEM_offset_0_alias,@"STO_CUDA_RESERVED_SHARED STV_DEFAULT"
__nv_reservedSMEM_offset_0_alias:
	.zero		0
	.zero		64


//--------------------- .nv.constant0._Z6mulKerPdS_S_iiPfS0_ --------------------------
	.section	.nv.constant0._Z6mulKerPdS_S_iiPfS0_,"a",@progbits
	.sectionflags	@""
	.align	4
.nv.constant0._Z6mulKerPdS_S_iiPfS0_:
	.zero		944


//--------------------- SYMBOLS --------------------------

	.type		.nv.reservedSmem.offset0,@object
	.size		.nv.reservedSmem.offset0,0x4
	.type		vprintf,@function
